//
// Generated by NVIDIA NVVM Compiler
//
// Compiler Build ID: CL-36424714
// Cuda compilation tools, release 13.0, V13.0.88
// Based on NVVM 20.0.0
//

.version 9.0
.target sm_100
.address_size 64

	// .globl	_Z17parallel_matchingv

.visible .entry _Z17parallel_matchingv()
{


	ret;

}


// ===== COMPILED SASS (sm_100) =====

	.target	sm_100

	.elftype	@"ET_EXEC"


//--------------------- .note.nv.tkinfo           --------------------------
	.section	.note.nv.tkinfo,"",@"SHT_NOTE"
	.sectionflags	@"SHF_NOTE_NV_TKINFO"
	.tkinfo
        /*0018*/ 	.word	0x00000002
        /*0030*/ 	.string	""
        /*0030*/ 	.string	"ptxas"
        /*0030*/ 	.string	"Cuda compilation tools, release 13.0, V13.0.88"
        /*0030*/ 	.string	"Build cuda_13.0.r13.0/compiler.36424714_0"
        /*0030*/ 	.string	"-arch sm_100 -m 64 "



//--------------------- .note.nv.cuinfo           --------------------------
	.section	.note.nv.cuinfo,"",@"SHT_NOTE"
	.sectionflags	@"SHF_NOTE_NV_CUINFO"
        /*0018*/ 	.short	0x0002
        /*001a*/ 	.short	0x0064
        /*001c*/ 	.short	0x0082
	.zero		2


//--------------------- .nv.info                  --------------------------
	.section	.nv.info,"",@"SHT_CUDA_INFO"
	.align	4


	//----- nvinfo : EIATTR_REGCOUNT
	.align		4
        /*0000*/ 	.byte	0x04, 0x2f
        /*0002*/ 	.short	(.L_1 - .L_0)
	.align		4
.L_0:
        /*0004*/ 	.word	index@(_Z17parallel_matchingv)
        /*0008*/ 	.word	0x00000004


	//----- nvinfo : EIATTR_FRAME_SIZE
	.align		4
.L_1:
        /*000c*/ 	.byte	0x04, 0x11
        /*000e*/ 	.short	(.L_3 - .L_2)
	.align		4
.L_2:
        /*0010*/ 	.word	index@(_Z17parallel_matchingv)
        /*0014*/ 	.word	0x00000000


	//----- nvinfo : EIATTR_MIN_STACK_SIZE
	.align		4
.L_3:
        /*0018*/ 	.byte	0x04, 0x12
        /*001a*/ 	.short	(.L_5 - .L_4)
	.align		4
.L_4:
        /*001c*/ 	.word	index@(_Z17parallel_matchingv)
        /*0020*/ 	.word	0x00000000
.L_5:


//--------------------- .nv.compat                --------------------------
	.section	.nv.compat,"",@"SHT_CUDA_COMPAT_INFO"
	.align	4
        /*0000*/ 	.byte	0x02, 0x09, 0x00, 0x00, 0x02, 0x02, 0x01, 0x00, 0x02, 0x05, 0x05, 0x00, 0x03, 0x07, 0x01, 0x01
        /*0010*/ 	.byte	0x02, 0x03, 0x00, 0x00, 0x02, 0x06, 0x01, 0x00, 0x04, 0x0b, 0x08, 0x00, 0x09, 0x00, 0x00, 0x00
        /*0020*/ 	.byte	0x00, 0x00, 0x00, 0x00


//--------------------- .nv.info._Z17parallel_matchingv --------------------------
	.section	.nv.info._Z17parallel_matchingv,"",@"SHT_CUDA_INFO"
	.sectionflags	@""
	.align	4


	//----- nvinfo : EIATTR_CUDA_API_VERSION
	.align		4
        /*0000*/ 	.byte	0x04, 0x37
        /*0002*/ 	.short	(.L_7 - .L_6)
.L_6:
        /*0004*/ 	.word	0x00000082


	//----- nvinfo : EIATTR_SPARSE_MMA_MASK
	.align		4
.L_7:
        /*0008*/ 	.byte	0x03, 0x50
        /*000a*/ 	.short	0x0000


	//----- nvinfo : EIATTR_MAXREG_COUNT
	.align		4
        /*000c*/ 	.byte	0x03, 0x1b
        /*000e*/ 	.short	0x00ff


	//----- nvinfo : EIATTR_MERCURY_ISA_VERSION
	.align		4
        /*0010*/ 	.byte	0x03, 0x5f
        /*0012*/ 	.short	0x0101


	//----- nvinfo : EIATTR_VRC_CTA_INIT_COUNT
	.align		4
        /*0014*/ 	.byte	0x02, 0x4a
	.zero		1
	.zero		1


	//----- nvinfo : EIATTR_EXIT_INSTR_OFFSETS
	.align		4
        /*0018*/ 	.byte	0x04, 0x1c
        /*001a*/ 	.short	(.L_9 - .L_8)


	//   ....[0]....
.L_8:
        /*001c*/ 	.word	0x00000010


	//----- nvinfo : EIATTR_SW_WAR
	.align		4
.L_9:
        /*0020*/ 	.byte	0x04, 0x36
        /*0022*/ 	.short	(.L_11 - .L_10)
.L_10:
        /*0024*/ 	.word	0x00000008
.L_11:


//--------------------- .nv.callgraph             --------------------------
	.section	.nv.callgraph,"",@"SHT_CUDA_CALLGRAPH"
	.align	4
	.sectionentsize	8
	.align		4
        /*0000*/ 	.word	0x00000000
	.align		4
        /*0004*/ 	.word	0xffffffff
	.align		4
        /*0008*/ 	.word	0x00000000
	.align		4
        /*000c*/ 	.word	0xfffffffe
	.align		4
        /*0010*/ 	.word	0x00000000
	.align		4
        /*0014*/ 	.word	0xfffffffd
	.align		4
        /*0018*/ 	.word	0x00000000
	.align		4
        /*001c*/ 	.word	0xfffffffc


//--------------------- .text._Z17parallel_matchingv --------------------------
	.section	.text._Z17parallel_matchingv,"ax",@progbits
	.align	128
        .global         _Z17parallel_matchingv
        .type           _Z17parallel_matchingv,@function
        .size           _Z17parallel_matchingv,(.L_x_1 - _Z17parallel_matchingv)
        .other          _Z17parallel_matchingv,@"STO_CUDA_ENTRY STV_DEFAULT"
_Z17parallel_matchingv:
.text._Z17parallel_matchingv:
[----:B------:R-:W-:Y:S01]  /*0000*/  LDC R1, c[0x0][0x37c] ;  /* 0x0000df00ff017b82 */ /* 0x000fe20000000800 */
[----:B------:R-:W-:Y:S05]  /*0010*/  EXIT ;  /* 0x000000000000794d */ /* 0x000fea0003800000 */
.L_x_0:
[----:B------:R-:W-:-:S00]  /*0020*/  BRA `(.L_x_0) ;  /* 0xfffffffc00fc7947 */ /* 0x000fc0000383ffff */
[----:B------:R-:W-:-:S00]  /*0030*/  NOP ;  /* 0x0000000000007918 */ /* 0x000fc00000000000 */
        /* <DEDUP_REMOVED lines=12> */
.L_x_1:


//--------------------- .nv.shared.reserved.0     --------------------------
	.section	.nv.shared.reserved.0,"aw",@nobits
	.weak		__nv_reservedSMEM_offset_0_alias
	.size		__nv_reservedSMEM_offset_0_alias, 0, 64
	.other		__nv_reservedSMEM_offset_0_alias,@"STO_CUDA_RESERVED_SHARED STV_DEFAULT"
__nv_reservedSMEM_offset_0_alias:
	.zero		0
	.zero		64


//--------------------- .nv.constant0._Z17parallel_matchingv --------------------------
	.section	.nv.constant0._Z17parallel_matchingv,"a",@progbits
	.sectionflags	@""
	.align	4
.nv.constant0._Z17parallel_matchingv:
	.zero		896


//--------------------- SYMBOLS --------------------------

	.type		.nv.reservedSmem.offset0,@object
	.size		.nv.reservedSmem.offset0,0x4
